	.headerflags	@"EF_CUDA_TEXMODE_UNIFIED EF_CUDA_64BIT_ADDRESS EF_CUDA_ACCELERATORS EF_CUDA_SM90 EF_CUDA_VIRTUAL_SM(EF_CUDA_SM90)"
	.elftype	@"ET_EXEC"


//--------------------- .nv.info                  --------------------------
	.section	.nv.info,"",@"SHT_CUDA_INFO"
	.align	4


	//----- nvinfo : EIATTR_REGCOUNT
	.align		4
        /*0000*/ 	.byte	0x04, 0x2f
        /*0002*/ 	.short	(.L_1 - .L_0)
	.align		4
.L_0:
        /*0004*/ 	.word	index@(triton_poi_fused_maximum_0)
        /*0008*/ 	.word	0x0000000e


	//----- nvinfo : EIATTR_MIN_STACK_SIZE
	.align		4
.L_1:
        /*000c*/ 	.byte	0x04, 0x12
        /*000e*/ 	.short	(.L_3 - .L_2)
	.align		4
.L_2:
        /*0010*/ 	.word	index@(triton_poi_fused_maximum_0)
        /*0014*/ 	.word	0x00000000


	//----- nvinfo : EIATTR_FRAME_SIZE
	.align		4
.L_3:
        /*0018*/ 	.byte	0x04, 0x11
        /*001a*/ 	.short	(.L_5 - .L_4)
	.align		4
.L_4:
        /*001c*/ 	.word	index@(triton_poi_fused_maximum_0)
        /*0020*/ 	.word	0x00000000


	//----- nvinfo : EIATTR_MIN_STACK_SIZE
	.align		4
.L_5:
        /*0024*/ 	.byte	0x04, 0x12
        /*0026*/ 	.short	(.L_7 - .L_6)
	.align		4
.L_6:
        /*0028*/ 	.word	index@(triton_poi_fused_maximum_0)
        /*002c*/ 	.word	0x00000000
.L_7:


//--------------------- .nv.info.triton_poi_fused_maximum_0 --------------------------
	.section	.nv.info.triton_poi_fused_maximum_0,"",@"SHT_CUDA_INFO"
	.sectionflags	@""
	.align	4


	//----- nvinfo : EIATTR_CUDA_API_VERSION
	.align		4
        /*0000*/ 	.byte	0x04, 0x37
        /*0002*/ 	.short	(.L_9 - .L_8)
.L_8:
        /*0004*/ 	.word	0x0000007c


	//----- nvinfo : EIATTR_KPARAM_INFO
	.align		4
.L_9:
        /*0008*/ 	.byte	0x04, 0x17
        /*000a*/ 	.short	(.L_11 - .L_10)
.L_10:
        /*000c*/ 	.word	0x00000000
        /*0010*/ 	.short	0x0003
        /*0012*/ 	.short	0x0018
        /*0014*/ 	.byte	0x00, 0xf0, 0x11, 0x00


	//----- nvinfo : EIATTR_KPARAM_INFO
	.align		4
.L_11:
        /*0018*/ 	.byte	0x04, 0x17
        /*001a*/ 	.short	(.L_13 - .L_12)
.L_12:
        /*001c*/ 	.word	0x00000000
        /*0020*/ 	.short	0x0002
        /*0022*/ 	.short	0x0010
        /*0024*/ 	.byte	0x00, 0xf4, 0x21, 0x00


	//----- nvinfo : EIATTR_KPARAM_INFO
	.align		4
.L_13:
        /*0028*/ 	.byte	0x04, 0x17
        /*002a*/ 	.short	(.L_15 - .L_14)
.L_14:
        /*002c*/ 	.word	0x00000000
        /*0030*/ 	.short	0x0001
        /*0032*/ 	.short	0x0008
        /*0034*/ 	.byte	0x00, 0xf4, 0x21, 0x00


	//----- nvinfo : EIATTR_KPARAM_INFO
	.align		4
.L_15:
        /*0038*/ 	.byte	0x04, 0x17
        /*003a*/ 	.short	(.L_17 - .L_16)
.L_16:
        /*003c*/ 	.word	0x00000000
        /*0040*/ 	.short	0x0000
        /*0042*/ 	.short	0x0000
        /*0044*/ 	.byte	0x00, 0xf4, 0x21, 0x00


	//----- nvinfo : EIATTR_SPARSE_MMA_MASK
	.align		4
.L_17:
        /*0048*/ 	.byte	0x03, 0x50
        /*004a*/ 	.short	0x0000


	//----- nvinfo : EIATTR_MAXREG_COUNT
	.align		4
        /*004c*/ 	.byte	0x03, 0x1b
        /*004e*/ 	.short	0x00ff


	//----- nvinfo : EIATTR_EXIT_INSTR_OFFSETS
	.align		4
        /*0050*/ 	.byte	0x04, 0x1c
        /*0052*/ 	.short	(.L_19 - .L_18)


	//   ....[0]....
.L_18:
        /*0054*/ 	.word	0x00000140


	//   ....[1]....
        /*0058*/ 	.word	0x00000160


	//----- nvinfo : EIATTR_REQNTID
	.align		4
.L_19:
        /*005c*/ 	.byte	0x04, 0x10
        /*005e*/ 	.short	(.L_21 - .L_20)
.L_20:
        /*0060*/ 	.word	0x00000080
        /*0064*/ 	.word	0x00000001
        /*0068*/ 	.word	0x00000001


	//----- nvinfo : EIATTR_CBANK_PARAM_SIZE
	.align		4
.L_21:
        /*006c*/ 	.byte	0x03, 0x19
        /*006e*/ 	.short	0x001c


	//----- nvinfo : EIATTR_PARAM_CBANK
	.align		4
        /*0070*/ 	.byte	0x04, 0x0a
        /*0072*/ 	.short	(.L_23 - .L_22)
	.align		4
.L_22:
        /*0074*/ 	.word	index@(.nv.constant0.triton_poi_fused_maximum_0)
        /*0078*/ 	.short	0x0210
        /*007a*/ 	.short	0x001c


	//----- nvinfo : EIATTR_SW_WAR
	.align		4
.L_23:
        /*007c*/ 	.byte	0x04, 0x36
        /*007e*/ 	.short	(.L_25 - .L_24)
.L_24:
        /*0080*/ 	.word	0x00000008
.L_25:


//--------------------- .nv.callgraph             --------------------------
	.section	.nv.callgraph,"",@"SHT_CUDA_CALLGRAPH"
	.align	4
	.sectionentsize	8
	.align		4
        /*0000*/ 	.word	0x00000000
	.align		4
        /*0004*/ 	.word	0xffffffff
	.align		4
        /*0008*/ 	.word	0x00000000
	.align		4
        /*000c*/ 	.word	0xfffffffe
	.align		4
        /*0010*/ 	.word	0x00000000
	.align		4
        /*0014*/ 	.word	0xfffffffd
	.align		4
        /*0018*/ 	.word	0x00000000
	.align		4
        /*001c*/ 	.word	0xfffffffc


//--------------------- .text.triton_poi_fused_maximum_0 --------------------------
	.section	.text.triton_poi_fused_maximum_0,"ax",@progbits
	.align	128
        .global         triton_poi_fused_maximum_0
        .type           triton_poi_fused_maximum_0,@function
        .size           triton_poi_fused_maximum_0,(.L_x_1 - triton_poi_fused_maximum_0)
        .other          triton_poi_fused_maximum_0,@"STO_CUDA_ENTRY STV_DEFAULT"
triton_poi_fused_maximum_0:
.text.triton_poi_fused_maximum_0:
[----:B------:R-:W0:Y:S02]  /*0000*/  LDC R1, c[0x0][0x28] ;  /* 0x00000a00ff017b82 */ /* 0x000e240000000800 */
[----:B------:R-:W1:Y:S01]  /*0010*/  S2R R0, SR_TID.X ;  /* 0x0000000000007919 */ /* 0x000e620000002100 */
[----:B------:R-:W2:Y:S01]  /*0020*/  LDC.64 R2, c[0x0][0x210] ;  /* 0x00008400ff027b82 */ /* 0x000ea20000000a00 */
[----:B------:R-:W-:Y:S01]  /*0030*/  HFMA2.MMA R11, -RZ, RZ, 0, 0 ;  /* 0x00000000ff0b7435 */ /* 0x000fe200000001ff */
[----:B------:R-:W-:Y:S01]  /*0040*/  ULDC.64 UR4, c[0x0][0x208] ;  /* 0x0000820000047ab9 */ /* 0x000fe20000000a00 */
[----:B------:R-:W3:Y:S05]  /*0050*/  S2R R9, SR_CTAID.X ;  /* 0x0000000000097919 */ /* 0x000eea0000002500 */
[----:B------:R-:W4:Y:S08]  /*0060*/  LDC.64 R4, c[0x0][0x218] ;  /* 0x00008600ff047b82 */ /* 0x000f300000000a00 */
[----:B------:R-:W5:Y:S01]  /*0070*/  LDC.64 R6, c[0x0][0x220] ;  /* 0x00008800ff067b82 */ /* 0x000f620000000a00 */
[----:B-1----:R-:W-:-:S05]  /*0080*/  LOP3.LUT R0, R0, 0x7f, RZ, 0xc0, !PT ;  /* 0x0000007f00007812 */ /* 0x002fca00078ec0ff */
[----:B---3--:R-:W-:-:S04]  /*0090*/  IMAD R9, R9, 0x80, R0 ;  /* 0x0000008009097824 */ /* 0x008fc800078e0200 */
[C---:B--2---:R-:W-:Y:S01]  /*00a0*/  IMAD.WIDE R2, R9.reuse, 0x4, R2 ;  /* 0x0000000409027825 */ /* 0x044fe200078e0202 */
[----:B------:R-:W-:-:S03]  /*00b0*/  ISETP.GE.AND P2, PT, R9, 0x100, PT ;  /* 0x000001000900780c */ /* 0x000fc60003f46270 */
[----:B------:R-:W-:Y:S02]  /*00c0*/  IMAD.MOV.U32 R0, RZ, RZ, RZ ;  /* 0x000000ffff007224 */ /* 0x000fe400078e00ff */
[----:B----4-:R-:W-:-:S08]  /*00d0*/  IMAD.WIDE R4, R9, 0x4, R4 ;  /* 0x0000000409047825 */ /* 0x010fd000078e0204 */
[----:B------:R-:W2:Y:S04]  /*00e0*/  @!P2 LDG.E R11, desc[UR4][R2.64] ;  /* 0x00000004020ba981 */ /* 0x000ea8000c1e1900 */
[----:B------:R-:W3:Y:S01]  /*00f0*/  @!P2 LDG.E R0, desc[UR4][R4.64] ;  /* 0x000000040400a981 */ /* 0x000ee2000c1e1900 */
[----:B-----5:R-:W-:Y:S01]  /*0100*/  IMAD.WIDE R6, R9, 0x4, R6 ;  /* 0x0000000409067825 */ /* 0x020fe200078e0206 */
[C---:B--2---:R-:W-:Y:S02]  /*0110*/  FSETP.NAN.AND P1, PT, R11.reuse, R11, PT ;  /* 0x0000000b0b00720b */ /* 0x044fe40003f28000 */
[----:B---3--:R-:W-:-:S11]  /*0120*/  FSETP.GT.AND P0, PT, R11, R0, PT ;  /* 0x000000000b00720b */ /* 0x008fd60003f04000 */
[----:B------:R-:W-:Y:S01]  /*0130*/  @!P1 SEL R11, R11, R0, P0 ;  /* 0x000000000b0b9207 */ /* 0x000fe20000000000 */
[----:B------:R-:W-:Y:S06]  /*0140*/  @P2 EXIT ;  /* 0x000000000000294d */ /* 0x000fec0003800000 */
[----:B------:R-:W-:Y:S01]  /*0150*/  STG.E desc[UR4][R6.64], R11 ;  /* 0x0000000b06007986 */ /* 0x000fe2000c101904 */
[----:B------:R-:W-:Y:S05]  /*0160*/  EXIT ;  /* 0x000000000000794d */ /* 0x000fea0003800000 */
.L_x_0:
[----:B------:R-:W-:-:S00]  /*0170*/  BRA `(.L_x_0) ;  /* 0xfffffffc00fc7947 */ /* 0x000fc0000383ffff */
[----:B------:R-:W-:-:S00]  /*0180*/  NOP ;  /* 0x0000000000007918 */ /* 0x000fc00000000000 */
[----:B------:R-:W-:-:S00]  /*0190*/  NOP ;  /* 0x0000000000007918 */ /* 0x000fc00000000000 */
[----:B------:R-:W-:-:S00]  /*01a0*/  NOP ;  /* 0x0000000000007918 */ /* 0x000fc00000000000 */
[----:B------:R-:W-:-:S00]  /*01b0*/  NOP ;  /* 0x0000000000007918 */ /* 0x000fc00000000000 */
[----:B------:R-:W-:-:S00]  /*01c0*/  NOP ;  /* 0x0000000000007918 */ /* 0x000fc00000000000 */
[----:B------:R-:W-:-:S00]  /*01d0*/  NOP ;  /* 0x0000000000007918 */ /* 0x000fc00000000000 */
[----:B------:R-:W-:-:S00]  /*01e0*/  NOP ;  /* 0x0000000000007918 */ /* 0x000fc00000000000 */
[----:B------:R-:W-:-:S00]  /*01f0*/  NOP ;  /* 0x0000000000007918 */ /* 0x000fc00000000000 */
.L_x_1:


//--------------------- .nv.constant0.triton_poi_fused_maximum_0 --------------------------
	.section	.nv.constant0.triton_poi_fused_maximum_0,"a",@progbits
	.sectionflags	@""
	.align	4
.nv.constant0.triton_poi_fused_maximum_0:
	.zero		556
